	.headerflags	@"EF_CUDA_TEXMODE_UNIFIED EF_CUDA_64BIT_ADDRESS EF_CUDA_ACCELERATORS EF_CUDA_SM90 EF_CUDA_VIRTUAL_SM(EF_CUDA_SM90)"
	.elftype	@"ET_EXEC"


//--------------------- .nv.info                  --------------------------
	.section	.nv.info,"",@"SHT_CUDA_INFO"
	.align	4


	//----- nvinfo : EIATTR_REGCOUNT
	.align		4
        /*0000*/ 	.byte	0x04, 0x2f
        /*0002*/ 	.short	(.L_1 - .L_0)
	.align		4
.L_0:
        /*0004*/ 	.word	index@(triton_poi_fused_add_35)
        /*0008*/ 	.word	0x00000010


	//----- nvinfo : EIATTR_MIN_STACK_SIZE
	.align		4
.L_1:
        /*000c*/ 	.byte	0x04, 0x12
        /*000e*/ 	.short	(.L_3 - .L_2)
	.align		4
.L_2:
        /*0010*/ 	.word	index@(triton_poi_fused_add_35)
        /*0014*/ 	.word	0x00000000


	//----- nvinfo : EIATTR_FRAME_SIZE
	.align		4
.L_3:
        /*0018*/ 	.byte	0x04, 0x11
        /*001a*/ 	.short	(.L_5 - .L_4)
	.align		4
.L_4:
        /*001c*/ 	.word	index@(triton_poi_fused_add_35)
        /*0020*/ 	.word	0x00000000


	//----- nvinfo : EIATTR_MIN_STACK_SIZE
	.align		4
.L_5:
        /*0024*/ 	.byte	0x04, 0x12
        /*0026*/ 	.short	(.L_7 - .L_6)
	.align		4
.L_6:
        /*0028*/ 	.word	index@(triton_poi_fused_add_35)
        /*002c*/ 	.word	0x00000000
.L_7:


//--------------------- .nv.info.triton_poi_fused_add_35 --------------------------
	.section	.nv.info.triton_poi_fused_add_35,"",@"SHT_CUDA_INFO"
	.sectionflags	@""
	.align	4


	//----- nvinfo : EIATTR_CUDA_API_VERSION
	.align		4
        /*0000*/ 	.byte	0x04, 0x37
        /*0002*/ 	.short	(.L_9 - .L_8)
.L_8:
        /*0004*/ 	.word	0x0000007c


	//----- nvinfo : EIATTR_KPARAM_INFO
	.align		4
.L_9:
        /*0008*/ 	.byte	0x04, 0x17
        /*000a*/ 	.short	(.L_11 - .L_10)
.L_10:
        /*000c*/ 	.word	0x00000000
        /*0010*/ 	.short	0x0005
        /*0012*/ 	.short	0x0028
        /*0014*/ 	.byte	0x00, 0xf0, 0x11, 0x00


	//----- nvinfo : EIATTR_KPARAM_INFO
	.align		4
.L_11:
        /*0018*/ 	.byte	0x04, 0x17
        /*001a*/ 	.short	(.L_13 - .L_12)
.L_12:
        /*001c*/ 	.word	0x00000000
        /*0020*/ 	.short	0x0004
        /*0022*/ 	.short	0x0020
        /*0024*/ 	.byte	0x00, 0xf4, 0x21, 0x00


	//----- nvinfo : EIATTR_KPARAM_INFO
	.align		4
.L_13:
        /*0028*/ 	.byte	0x04, 0x17
        /*002a*/ 	.short	(.L_15 - .L_14)
.L_14:
        /*002c*/ 	.word	0x00000000
        /*0030*/ 	.short	0x0003
        /*0032*/ 	.short	0x0018
        /*0034*/ 	.byte	0x00, 0xf4, 0x21, 0x00


	//----- nvinfo : EIATTR_KPARAM_INFO
	.align		4
.L_15:
        /*0038*/ 	.byte	0x04, 0x17
        /*003a*/ 	.short	(.L_17 - .L_16)
.L_16:
        /*003c*/ 	.word	0x00000000
        /*0040*/ 	.short	0x0002
        /*0042*/ 	.short	0x0010
        /*0044*/ 	.byte	0x00, 0xf4, 0x21, 0x00


	//----- nvinfo : EIATTR_KPARAM_INFO
	.align		4
.L_17:
        /*0048*/ 	.byte	0x04, 0x17
        /*004a*/ 	.short	(.L_19 - .L_18)
.L_18:
        /*004c*/ 	.word	0x00000000
        /*0050*/ 	.short	0x0001
        /*0052*/ 	.short	0x0008
        /*0054*/ 	.byte	0x00, 0xf4, 0x21, 0x00


	//----- nvinfo : EIATTR_KPARAM_INFO
	.align		4
.L_19:
        /*0058*/ 	.byte	0x04, 0x17
        /*005a*/ 	.short	(.L_21 - .L_20)
.L_20:
        /*005c*/ 	.word	0x00000000
        /*0060*/ 	.short	0x0000
        /*0062*/ 	.short	0x0000
        /*0064*/ 	.byte	0x00, 0xf4, 0x21, 0x00


	//----- nvinfo : EIATTR_SPARSE_MMA_MASK
	.align		4
.L_21:
        /*0068*/ 	.byte	0x03, 0x50
        /*006a*/ 	.short	0x0000


	//----- nvinfo : EIATTR_MAXREG_COUNT
	.align		4
        /*006c*/ 	.byte	0x03, 0x1b
        /*006e*/ 	.short	0x00ff


	//----- nvinfo : EIATTR_EXIT_INSTR_OFFSETS
	.align		4
        /*0070*/ 	.byte	0x04, 0x1c
        /*0072*/ 	.short	(.L_23 - .L_22)


	//   ....[0]....
.L_22:
        /*0074*/ 	.word	0x000001a0


	//----- nvinfo : EIATTR_REQNTID
	.align		4
.L_23:
        /*0078*/ 	.byte	0x04, 0x10
        /*007a*/ 	.short	(.L_25 - .L_24)
.L_24:
        /*007c*/ 	.word	0x00000080
        /*0080*/ 	.word	0x00000001
        /*0084*/ 	.word	0x00000001


	//----- nvinfo : EIATTR_CBANK_PARAM_SIZE
	.align		4
.L_25:
        /*0088*/ 	.byte	0x03, 0x19
        /*008a*/ 	.short	0x002c


	//----- nvinfo : EIATTR_PARAM_CBANK
	.align		4
        /*008c*/ 	.byte	0x04, 0x0a
        /*008e*/ 	.short	(.L_27 - .L_26)
	.align		4
.L_26:
        /*0090*/ 	.word	index@(.nv.constant0.triton_poi_fused_add_35)
        /*0094*/ 	.short	0x0210
        /*0096*/ 	.short	0x002c


	//----- nvinfo : EIATTR_SW_WAR
	.align		4
.L_27:
        /*0098*/ 	.byte	0x04, 0x36
        /*009a*/ 	.short	(.L_29 - .L_28)
.L_28:
        /*009c*/ 	.word	0x00000008
.L_29:


//--------------------- .nv.callgraph             --------------------------
	.section	.nv.callgraph,"",@"SHT_CUDA_CALLGRAPH"
	.align	4
	.sectionentsize	8
	.align		4
        /*0000*/ 	.word	0x00000000
	.align		4
        /*0004*/ 	.word	0xffffffff
	.align		4
        /*0008*/ 	.word	0x00000000
	.align		4
        /*000c*/ 	.word	0xfffffffe
	.align		4
        /*0010*/ 	.word	0x00000000
	.align		4
        /*0014*/ 	.word	0xfffffffd
	.align		4
        /*0018*/ 	.word	0x00000000
	.align		4
        /*001c*/ 	.word	0xfffffffc


//--------------------- .text.triton_poi_fused_add_35 --------------------------
	.section	.text.triton_poi_fused_add_35,"ax",@progbits
	.align	128
        .global         triton_poi_fused_add_35
        .type           triton_poi_fused_add_35,@function
        .size           triton_poi_fused_add_35,(.L_x_1 - triton_poi_fused_add_35)
        .other          triton_poi_fused_add_35,@"STO_CUDA_ENTRY STV_DEFAULT"
triton_poi_fused_add_35:
.text.triton_poi_fused_add_35:
[----:B------:R-:W-:Y:S01]  /*0000*/  LDC R1, c[0x0][0x28] ;  /* 0x00000a00ff017b82 */ /* 0x000fe20000000800 */
[----:B------:R-:W1:Y:S07]  /*0010*/  S2R R0, SR_TID.X ;  /* 0x0000000000007919 */ /* 0x000e6e0000002100 */
[----:B------:R-:W2:Y:S01]  /*0020*/  LDC.64 R8, c[0x0][0x228] ;  /* 0x00008a00ff087b82 */ /* 0x000ea20000000a00 */
[----:B------:R-:W-:Y:S01]  /*0030*/  ULDC.64 UR4, c[0x0][0x208] ;  /* 0x0000820000047ab9 */ /* 0x000fe20000000a00 */
[----:B------:R-:W3:Y:S06]  /*0040*/  S2R R13, SR_CTAID.X ;  /* 0x00000000000d7919 */ /* 0x000eec0000002500 */
[----:B------:R-:W4:Y:S08]  /*0050*/  LDC.64 R10, c[0x0][0x230] ;  /* 0x00008c00ff0a7b82 */ /* 0x000f300000000a00 */
[----:B------:R-:W5:Y:S08]  /*0060*/  LDC.64 R6, c[0x0][0x220] ;  /* 0x00008800ff067b82 */ /* 0x000f700000000a00 */
[----:B------:R-:W5:Y:S01]  /*0070*/  LDC.64 R4, c[0x0][0x218] ;  /* 0x00008600ff047b82 */ /* 0x000f620000000a00 */
[----:B-1----:R-:W-:-:S07]  /*0080*/  LOP3.LUT R0, R0, 0x7f, RZ, 0xc0, !PT ;  /* 0x0000007f00007812 */ /* 0x002fce00078ec0ff */
[----:B------:R-:W1:Y:S01]  /*0090*/  LDC.64 R2, c[0x0][0x210] ;  /* 0x00008400ff027b82 */ /* 0x000e620000000a00 */
[----:B---3--:R-:W-:-:S05]  /*00a0*/  LEA R13, R13, R0, 0x7 ;  /* 0x000000000d0d7211 */ /* 0x008fca00078e38ff */
[----:B--2---:R-:W-:-:S04]  /*00b0*/  IMAD.WIDE R8, R13, 0x4, R8 ;  /* 0x000000040d087825 */ /* 0x004fc800078e0208 */
[C---:B----4-:R-:W-:Y:S02]  /*00c0*/  IMAD.WIDE R10, R13.reuse, 0x4, R10 ;  /* 0x000000040d0a7825 */ /* 0x050fe400078e020a */
[----:B------:R-:W2:Y:S02]  /*00d0*/  LDG.E R8, desc[UR4][R8.64] ;  /* 0x0000000408087981 */ /* 0x000ea4000c1e1900 */
[C---:B-----5:R-:W-:Y:S02]  /*00e0*/  IMAD.WIDE R6, R13.reuse, 0x4, R6 ;  /* 0x000000040d067825 */ /* 0x060fe400078e0206 */
[----:B------:R-:W2:Y:S02]  /*00f0*/  LDG.E R11, desc[UR4][R10.64] ;  /* 0x000000040a0b7981 */ /* 0x000ea4000c1e1900 */
[C---:B0-----:R-:W-:Y:S02]  /*0100*/  IMAD.WIDE R4, R13.reuse, 0x4, R4 ;  /* 0x000000040d047825 */ /* 0x041fe400078e0204 */
[----:B------:R-:W3:Y:S02]  /*0110*/  LDG.E R6, desc[UR4][R6.64] ;  /* 0x0000000406067981 */ /* 0x000ee4000c1e1900 */
[----:B-1----:R-:W-:-:S02]  /*0120*/  IMAD.WIDE R2, R13, 0x4, R2 ;  /* 0x000000040d027825 */ /* 0x002fc400078e0202 */
[----:B------:R-:W4:Y:S04]  /*0130*/  LDG.E R4, desc[UR4][R4.64] ;  /* 0x0000000404047981 */ /* 0x000f28000c1e1900 */
[----:B------:R-:W5:Y:S01]  /*0140*/  LDG.E R0, desc[UR4][R2.64] ;  /* 0x0000000402007981 */ /* 0x000f62000c1e1900 */
[----:B--2---:R-:W-:-:S04]  /*0150*/  FADD R13, R8, R11 ;  /* 0x0000000b080d7221 */ /* 0x004fc80000000000 */
[----:B---3--:R-:W-:-:S04]  /*0160*/  FADD R13, R6, R13 ;  /* 0x0000000d060d7221 */ /* 0x008fc80000000000 */
[----:B----4-:R-:W-:-:S04]  /*0170*/  FADD R13, R4, R13 ;  /* 0x0000000d040d7221 */ /* 0x010fc80000000000 */
[----:B-----5:R-:W-:-:S05]  /*0180*/  FADD R13, R0, R13 ;  /* 0x0000000d000d7221 */ /* 0x020fca0000000000 */
[----:B------:R-:W-:Y:S01]  /*0190*/  STG.E desc[UR4][R2.64], R13 ;  /* 0x0000000d02007986 */ /* 0x000fe2000c101904 */
[----:B------:R-:W-:Y:S05]  /*01a0*/  EXIT ;  /* 0x000000000000794d */ /* 0x000fea0003800000 */
.L_x_0:
[----:B------:R-:W-:-:S00]  /*01b0*/  BRA `(.L_x_0) ;  /* 0xfffffffc00fc7947 */ /* 0x000fc0000383ffff */
[----:B------:R-:W-:-:S00]  /*01c0*/  NOP ;  /* 0x0000000000007918 */ /* 0x000fc00000000000 */
        /* <DEDUP_REMOVED lines=11> */
.L_x_1:


//--------------------- .nv.constant0.triton_poi_fused_add_35 --------------------------
	.section	.nv.constant0.triton_poi_fused_add_35,"a",@progbits
	.sectionflags	@""
	.align	4
.nv.constant0.triton_poi_fused_add_35:
	.zero		572
